//
// Generated by NVIDIA NVVM Compiler
//
// Compiler Build ID: CL-36424714
// Cuda compilation tools, release 13.0, V13.0.88
// Based on NVVM 20.0.0
//

.version 9.0
.target sm_100
.address_size 64

	// .globl	_Z16computeNextStatePcii

.visible .entry _Z16computeNextStatePcii(
	.param .u64 .ptr .align 1 _Z16computeNextStatePcii_param_0,
	.param .u32 _Z16computeNextStatePcii_param_1,
	.param .u32 _Z16computeNextStatePcii_param_2
)
{
	.reg .pred 	%p<19>;
	.reg .b16 	%rs<11>;
	.reg .b32 	%r<50>;
	.reg .b64 	%rd<9>;

	ld.param.u64 	%rd5, [_Z16computeNextStatePcii_param_0];
	ld.param.u32 	%r25, [_Z16computeNextStatePcii_param_1];
	ld.param.u32 	%r26, [_Z16computeNextStatePcii_param_2];
	cvta.to.global.u64 	%rd1, %rd5;
	mov.u32 	%r1, %ctaid.x;
	mov.u32 	%r2, %tid.x;
	setp.eq.s32 	%p1, %r2, 0;
	mad.lo.s32 	%r28, %r26, %r1, %r2;
	add.s32 	%r29, %r28, -1;
	cvt.s64.s32 	%rd6, %r29;
	add.s64 	%rd2, %rd1, %rd6;
	mov.b32 	%r42, 0;
	@%p1 bra 	$L__BB0_2;
	ld.global.u8 	%rs1, [%rd2];
	setp.ne.s16 	%p2, %rs1, 0;
	selp.u32 	%r42, 1, 0, %p2;
$L__BB0_2:
	add.s32 	%r5, %r26, -1;
	setp.ge.s32 	%p3, %r2, %r5;
	mov.b32 	%r43, 0;
	@%p3 bra 	$L__BB0_4;
	ld.global.u8 	%rs2, [%rd2+2];
	setp.ne.s16 	%p4, %rs2, 0;
	selp.u32 	%r43, 1, 0, %p4;
$L__BB0_4:
	add.s32 	%r49, %r43, %r42;
	setp.eq.s32 	%p5, %r1, 0;
	@%p5 bra 	$L__BB0_10;
	setp.eq.s32 	%p6, %r2, 0;
	add.s32 	%r32, %r1, -1;
	mad.lo.s32 	%r33, %r26, %r32, %r2;
	cvt.s64.s32 	%rd7, %r33;
	add.s64 	%rd3, %rd1, %rd7;
	ld.global.u8 	%rs3, [%rd3];
	setp.ne.s16 	%p7, %rs3, 0;
	selp.u32 	%r34, 1, 0, %p7;
	add.s32 	%r9, %r49, %r34;
	mov.b32 	%r44, 0;
	@%p6 bra 	$L__BB0_7;
	ld.global.u8 	%rs4, [%rd3+-1];
	setp.ne.s16 	%p8, %rs4, 0;
	selp.u32 	%r44, 1, 0, %p8;
$L__BB0_7:
	setp.ge.s32 	%p9, %r2, %r5;
	add.s32 	%r12, %r9, %r44;
	mov.b32 	%r45, 0;
	@%p9 bra 	$L__BB0_9;
	ld.global.u8 	%rs5, [%rd3+1];
	setp.ne.s16 	%p10, %rs5, 0;
	selp.u32 	%r45, 1, 0, %p10;
$L__BB0_9:
	add.s32 	%r49, %r12, %r45;
$L__BB0_10:
	add.s32 	%r36, %r25, -1;
	setp.ge.s32 	%p11, %r1, %r36;
	@%p11 bra 	$L__BB0_16;
	setp.eq.s32 	%p12, %r2, 0;
	mad.lo.s32 	%r38, %r26, %r1, %r26;
	add.s32 	%r39, %r38, %r2;
	cvt.s64.s32 	%rd8, %r39;
	add.s64 	%rd4, %rd1, %rd8;
	ld.global.u8 	%rs6, [%rd4];
	setp.ne.s16 	%p13, %rs6, 0;
	selp.u32 	%r40, 1, 0, %p13;
	add.s32 	%r17, %r49, %r40;
	mov.b32 	%r47, 0;
	@%p12 bra 	$L__BB0_13;
	ld.global.u8 	%rs7, [%rd4+-1];
	setp.ne.s16 	%p14, %rs7, 0;
	selp.u32 	%r47, 1, 0, %p14;
$L__BB0_13:
	setp.ge.s32 	%p15, %r2, %r5;
	add.s32 	%r20, %r17, %r47;
	mov.b32 	%r48, 0;
	@%p15 bra 	$L__BB0_15;
	ld.global.u8 	%rs8, [%rd4+1];
	setp.ne.s16 	%p16, %rs8, 0;
	selp.u32 	%r48, 1, 0, %p16;
$L__BB0_15:
	add.s32 	%r49, %r20, %r48;
$L__BB0_16:
	bar.sync 	0;
	setp.eq.s32 	%p17, %r49, 2;
	@%p17 bra 	$L__BB0_20;
	setp.ne.s32 	%p18, %r49, 3;
	@%p18 bra 	$L__BB0_19;
	mov.b16 	%rs9, 1;
	st.global.u8 	[%rd2+1], %rs9;
	bra.uni 	$L__BB0_20;
$L__BB0_19:
	mov.b16 	%rs10, 0;
	st.global.u8 	[%rd2+1], %rs10;
$L__BB0_20:
	bar.sync 	0;
	ret;

}


// ===== COMPILED SASS (sm_100) =====

	.target	sm_100

	.elftype	@"ET_EXEC"


//--------------------- .note.nv.tkinfo           --------------------------
	.section	.note.nv.tkinfo,"",@"SHT_NOTE"
	.sectionflags	@"SHF_NOTE_NV_TKINFO"
	.tkinfo
        /*0018*/ 	.word	0x00000002
        /*0030*/ 	.string	""
        /*0030*/ 	.string	"ptxas"
        /*0030*/ 	.string	"Cuda compilation tools, release 13.0, V13.0.88"
        /*0030*/ 	.string	"Build cuda_13.0.r13.0/compiler.36424714_0"
        /*0030*/ 	.string	"-arch sm_100 -m 64 "



//--------------------- .note.nv.cuinfo           --------------------------
	.section	.note.nv.cuinfo,"",@"SHT_NOTE"
	.sectionflags	@"SHF_NOTE_NV_CUINFO"
        /*0018*/ 	.short	0x0002
        /*001a*/ 	.short	0x0064
        /*001c*/ 	.short	0x0082
	.zero		2


//--------------------- .nv.info                  --------------------------
	.section	.nv.info,"",@"SHT_CUDA_INFO"
	.align	4


	//----- nvinfo : EIATTR_REGCOUNT
	.align		4
        /*0000*/ 	.byte	0x04, 0x2f
        /*0002*/ 	.short	(.L_1 - .L_0)
	.align		4
.L_0:
        /*0004*/ 	.word	index@(_Z16computeNextStatePcii)
        /*0008*/ 	.word	0x0000000d


	//----- nvinfo : EIATTR_FRAME_SIZE
	.align		4
.L_1:
        /*000c*/ 	.byte	0x04, 0x11
        /*000e*/ 	.short	(.L_3 - .L_2)
	.align		4
.L_2:
        /*0010*/ 	.word	index@(_Z16computeNextStatePcii)
        /*0014*/ 	.word	0x00000000


	//----- nvinfo : EIATTR_MIN_STACK_SIZE
	.align		4
.L_3:
        /*0018*/ 	.byte	0x04, 0x12
        /*001a*/ 	.short	(.L_5 - .L_4)
	.align		4
.L_4:
        /*001c*/ 	.word	index@(_Z16computeNextStatePcii)
        /*0020*/ 	.word	0x00000000
.L_5:


//--------------------- .nv.compat                --------------------------
	.section	.nv.compat,"",@"SHT_CUDA_COMPAT_INFO"
	.align	4
        /*0000*/ 	.byte	0x02, 0x09, 0x00, 0x00, 0x02, 0x02, 0x01, 0x00, 0x02, 0x05, 0x05, 0x00, 0x03, 0x07, 0x01, 0x01
        /*0010*/ 	.byte	0x02, 0x03, 0x00, 0x00, 0x02, 0x06, 0x01, 0x00, 0x04, 0x0b, 0x08, 0x00, 0x09, 0x00, 0x00, 0x00
        /*0020*/ 	.byte	0x00, 0x00, 0x00, 0x00


//--------------------- .nv.info._Z16computeNextStatePcii --------------------------
	.section	.nv.info._Z16computeNextStatePcii,"",@"SHT_CUDA_INFO"
	.sectionflags	@""
	.align	4


	//----- nvinfo : EIATTR_CUDA_API_VERSION
	.align		4
        /*0000*/ 	.byte	0x04, 0x37
        /*0002*/ 	.short	(.L_7 - .L_6)
.L_6:
        /*0004*/ 	.word	0x00000082


	//----- nvinfo : EIATTR_KPARAM_INFO
	.align		4
.L_7:
        /*0008*/ 	.byte	0x04, 0x17
        /*000a*/ 	.short	(.L_9 - .L_8)
.L_8:
        /*000c*/ 	.word	0x00000000
        /*0010*/ 	.short	0x0002
        /*0012*/ 	.short	0x000c
        /*0014*/ 	.byte	0x00, 0xf0, 0x11, 0x00


	//----- nvinfo : EIATTR_KPARAM_INFO
	.align		4
.L_9:
        /*0018*/ 	.byte	0x04, 0x17
        /*001a*/ 	.short	(.L_11 - .L_10)
.L_10:
        /*001c*/ 	.word	0x00000000
        /*0020*/ 	.short	0x0001
        /*0022*/ 	.short	0x0008
        /*0024*/ 	.byte	0x00, 0xf0, 0x11, 0x00


	//----- nvinfo : EIATTR_KPARAM_INFO
	.align		4
.L_11:
        /*0028*/ 	.byte	0x04, 0x17
        /*002a*/ 	.short	(.L_13 - .L_12)
.L_12:
        /*002c*/ 	.word	0x00000000
        /*0030*/ 	.short	0x0000
        /*0032*/ 	.short	0x0000
        /*0034*/ 	.byte	0x00, 0xf5, 0x21, 0x00


	//----- nvinfo : EIATTR_SPARSE_MMA_MASK
	.align		4
.L_13:
        /*0038*/ 	.byte	0x03, 0x50
        /*003a*/ 	.short	0x0000


	//----- nvinfo : EIATTR_MAXREG_COUNT
	.align		4
        /*003c*/ 	.byte	0x03, 0x1b
        /*003e*/ 	.short	0x00ff


	//----- nvinfo : EIATTR_NUM_BARRIERS
	.align		4
        /*0040*/ 	.byte	0x02, 0x4c
        /*0042*/ 	.byte	0x01
	.zero		1


	//----- nvinfo : EIATTR_MERCURY_ISA_VERSION
	.align		4
        /*0044*/ 	.byte	0x03, 0x5f
        /*0046*/ 	.short	0x0101


	//----- nvinfo : EIATTR_VRC_CTA_INIT_COUNT
	.align		4
        /*0048*/ 	.byte	0x02, 0x4a
	.zero		1
	.zero		1


	//----- nvinfo : EIATTR_EXIT_INSTR_OFFSETS
	.align		4
        /*004c*/ 	.byte	0x04, 0x1c
        /*004e*/ 	.short	(.L_15 - .L_14)


	//   ....[0]....
.L_14:
        /*0050*/ 	.word	0x000004a0


	//----- nvinfo : EIATTR_CRS_STACK_SIZE
	.align		4
.L_15:
        /*0054*/ 	.byte	0x04, 0x1e
        /*0056*/ 	.short	(.L_17 - .L_16)
.L_16:
        /*0058*/ 	.word	0x00000000


	//----- nvinfo : EIATTR_CBANK_PARAM_SIZE
	.align		4
.L_17:
        /*005c*/ 	.byte	0x03, 0x19
        /*005e*/ 	.short	0x0010


	//----- nvinfo : EIATTR_PARAM_CBANK
	.align		4
        /*0060*/ 	.byte	0x04, 0x0a
        /*0062*/ 	.short	(.L_19 - .L_18)
	.align		4
.L_18:
        /*0064*/ 	.word	index@(.nv.constant0._Z16computeNextStatePcii)
        /*0068*/ 	.short	0x0380
        /*006a*/ 	.short	0x0010


	//----- nvinfo : EIATTR_SW_WAR
	.align		4
.L_19:
        /*006c*/ 	.byte	0x04, 0x36
        /*006e*/ 	.short	(.L_21 - .L_20)
.L_20:
        /*0070*/ 	.word	0x00000008
.L_21:


//--------------------- .nv.callgraph             --------------------------
	.section	.nv.callgraph,"",@"SHT_CUDA_CALLGRAPH"
	.align	4
	.sectionentsize	8
	.align		4
        /*0000*/ 	.word	0x00000000
	.align		4
        /*0004*/ 	.word	0xffffffff
	.align		4
        /*0008*/ 	.word	0x00000000
	.align		4
        /*000c*/ 	.word	0xfffffffe
	.align		4
        /*0010*/ 	.word	0x00000000
	.align		4
        /*0014*/ 	.word	0xfffffffd
	.align		4
        /*0018*/ 	.word	0x00000000
	.align		4
        /*001c*/ 	.word	0xfffffffc


//--------------------- .text._Z16computeNextStatePcii --------------------------
	.section	.text._Z16computeNextStatePcii,"ax",@progbits
	.align	128
        .global         _Z16computeNextStatePcii
        .type           _Z16computeNextStatePcii,@function
        .size           _Z16computeNextStatePcii,(.L_x_5 - _Z16computeNextStatePcii)
        .other          _Z16computeNextStatePcii,@"STO_CUDA_ENTRY STV_DEFAULT"
_Z16computeNextStatePcii:
.text._Z16computeNextStatePcii:
[----:B------:R-:W-:Y:S01]  /*0000*/  LDC R1, c[0x0][0x37c] ;  /* 0x0000df00ff017b82 */ /* 0x000fe20000000800 */
[----:B------:R-:W0:Y:S07]  /*0010*/  S2R R9, SR_TID.X ;  /* 0x0000000000097919 */ /* 0x000e2e0000002100 */
[----:B------:R-:W1:Y:S01]  /*0020*/  S2UR UR5, SR_CTAID.X ;  /* 0x00000000000579c3 */ /* 0x000e620000002500 */
[----:B------:R-:W2:Y:S01]  /*0030*/  LDCU.64 UR8, c[0x0][0x380] ;  /* 0x00007000ff0877ac */ /* 0x000ea20008000a00 */
[----:B------:R-:W3:Y:S06]  /*0040*/  LDCU.64 UR6, c[0x0][0x358] ;  /* 0x00006b00ff0677ac */ /* 0x000eec0008000a00 */
[----:B------:R-:W1:Y:S01]  /*0050*/  LDC R10, c[0x0][0x38c] ;  /* 0x0000e300ff0a7b82 */ /* 0x000e620000000800 */
[----:B0-----:R-:W-:Y:S01]  /*0060*/  ISETP.NE.AND P0, PT, R9, RZ, PT ;  /* 0x000000ff0900720c */ /* 0x001fe20003f05270 */
[----:B-1----:R-:W-:-:S02]  /*0070*/  IMAD R0, R10, UR5, R9 ;  /* 0x000000050a007c24 */ /* 0x002fc4000f8e0209 */
[----:B------:R-:W-:Y:S02]  /*0080*/  VIADD R2, R10, 0xffffffff ;  /* 0xffffffff0a027836 */ /* 0x000fe40000000000 */
[----:B------:R-:W-:-:S03]  /*0090*/  VIADD R0, R0, 0xffffffff ;  /* 0xffffffff00007836 */ /* 0x000fc60000000000 */
[----:B------:R-:W-:Y:S02]  /*00a0*/  ISETP.GE.AND P1, PT, R9, R2, PT ;  /* 0x000000020900720c */ /* 0x000fe40003f26270 */
[----:B--2---:R-:W-:-:S04]  /*00b0*/  IADD3 R2, P2, PT, R0, UR8, RZ ;  /* 0x0000000800027c10 */ /* 0x004fc8000ff5e0ff */
[----:B------:R-:W-:-:S05]  /*00c0*/  LEA.HI.X.SX32 R3, R0, UR9, 0x1, P2 ;  /* 0x0000000900037c11 */ /* 0x000fca00090f0eff */
[----:B---3--:R-:W2:Y:S04]  /*00d0*/  @P0 LDG.E.U8 R5, desc[UR6][R2.64] ;  /* 0x0000000602050981 */ /* 0x008ea8000c1e1100 */
[----:B------:R-:W3:Y:S01]  /*00e0*/  @!P1 LDG.E.U8 R4, desc[UR6][R2.64+0x2] ;  /* 0x0000020602049981 */ /* 0x000ee2000c1e1100 */
[----:B------:R-:W-:Y:S01]  /*00f0*/  UISETP.NE.AND UP0, UPT, UR5, URZ, UPT ;  /* 0x000000ff0500728c */ /* 0x000fe2000bf05270 */
[----:B------:R-:W-:Y:S01]  /*0100*/  IMAD.MOV.U32 R0, RZ, RZ, RZ ;  /* 0x000000ffff007224 */ /* 0x000fe200078e00ff */
[----:B--2---:R-:W-:Y:S01]  /*0110*/  @P0 ISETP.NE.AND P2, PT, R5, RZ, PT ;  /* 0x000000ff0500020c */ /* 0x004fe20003f45270 */
[----:B------:R-:W-:Y:S01]  /*0120*/  IMAD.MOV.U32 R5, RZ, RZ, RZ ;  /* 0x000000ffff057224 */ /* 0x000fe200078e00ff */
[----:B---3--:R-:W-:Y:S02]  /*0130*/  @!P1 ISETP.NE.AND P3, PT, R4, RZ, PT ;  /* 0x000000ff0400920c */ /* 0x008fe40003f65270 */
[----:B------:R-:W-:-:S02]  /*0140*/  @P0 SEL R0, RZ, 0x1, !P2 ;  /* 0x00000001ff000807 */ /* 0x000fc40005000000 */
[----:B------:R-:W-:-:S05]  /*0150*/  @!P1 SEL R5, RZ, 0x1, !P3 ;  /* 0x00000001ff059807 */ /* 0x000fca0005800000 */
[----:B------:R-:W-:Y:S01]  /*0160*/  IMAD.IADD R0, R5, 0x1, R0 ;  /* 0x0000000105007824 */ /* 0x000fe200078e0200 */
[----:B------:R-:W-:Y:S06]  /*0170*/  BRA.U !UP0, `(.L_x_0) ;  /* 0x0000000108487547 */ /* 0x000fec000b800000 */
[----:B------:R-:W-:-:S06]  /*0180*/  UIADD3 UR4, UPT, UPT, UR5, -0x1, URZ ;  /* 0xffffffff05047890 */ /* 0x000fcc000fffe0ff */
[----:B------:R-:W-:-:S05]  /*0190*/  IMAD R5, R10, UR4, R9 ;  /* 0x000000040a057c24 */ /* 0x000fca000f8e0209 */
[----:B------:R-:W-:-:S04]  /*01a0*/  IADD3 R4, P2, PT, R5, UR8, RZ ;  /* 0x0000000805047c10 */ /* 0x000fc8000ff5e0ff */
[----:B------:R-:W-:-:S05]  /*01b0*/  LEA.HI.X.SX32 R5, R5, UR9, 0x1, P2 ;  /* 0x0000000905057c11 */ /* 0x000fca00090f0eff */
[----:B------:R-:W2:Y:S04]  /*01c0*/  LDG.E.U8 R6, desc[UR6][R4.64] ;  /* 0x0000000604067981 */ /* 0x000ea8000c1e1100 */
[----:B------:R-:W3:Y:S04]  /*01d0*/  @P0 LDG.E.U8 R7, desc[UR6][R4.64+-0x1] ;  /* 0xffffff0604070981 */ /* 0x000ee8000c1e1100 */
[----:B------:R-:W4:Y:S01]  /*01e0*/  @!P1 LDG.E.U8 R8, desc[UR6][R4.64+0x1] ;  /* 0x0000010604089981 */ /* 0x000f22000c1e1100 */
[----:B--2---:R-:W-:Y:S01]  /*01f0*/  ISETP.NE.AND P3, PT, R6, RZ, PT ;  /* 0x000000ff0600720c */ /* 0x004fe20003f65270 */
[----:B------:R-:W-:Y:S01]  /*0200*/  VIADD R6, R0, 0x1 ;  /* 0x0000000100067836 */ /* 0x000fe20000000000 */
[----:B---3--:R-:W-:Y:S01]  /*0210*/  @P0 ISETP.NE.AND P2, PT, R7, RZ, PT ;  /* 0x000000ff0700020c */ /* 0x008fe20003f45270 */
[----:B------:R-:W-:-:S03]  /*0220*/  IMAD.MOV.U32 R7, RZ, RZ, RZ ;  /* 0x000000ffff077224 */ /* 0x000fc600078e00ff */
[----:B------:R-:W-:-:S07]  /*0230*/  @P0 SEL R7, RZ, 0x1, !P2 ;  /* 0x00000001ff070807 */ /* 0x000fce0005000000 */
[----:B------:R-:W-:Y:S01]  /*0240*/  @!P3 IMAD.MOV R6, RZ, RZ, R0 ;  /* 0x000000ffff06b224 */ /* 0x000fe200078e0200 */
[----:B----4-:R-:W-:Y:S01]  /*0250*/  @!P1 ISETP.NE.AND P3, PT, R8, RZ, PT ;  /* 0x000000ff0800920c */ /* 0x010fe20003f65270 */
[----:B------:R-:W-:Y:S02]  /*0260*/  IMAD.MOV.U32 R0, RZ, RZ, RZ ;  /* 0x000000ffff007224 */ /* 0x000fe400078e00ff */
[----:B------:R-:W-:Y:S01]  /*0270*/  IMAD.IADD R7, R6, 0x1, R7 ;  /* 0x0000000106077824 */ /* 0x000fe200078e0207 */
[----:B------:R-:W-:-:S05]  /*0280*/  @!P1 SEL R0, RZ, 0x1, !P3 ;  /* 0x00000001ff009807 */ /* 0x000fca0005800000 */
[----:B------:R-:W-:-:S07]  /*0290*/  IMAD.IADD R0, R7, 0x1, R0 ;  /* 0x0000000107007824 */ /* 0x000fce00078e0200 */
.L_x_0:
[----:B------:R-:W0:Y:S02]  /*02a0*/  LDCU UR4, c[0x0][0x388] ;  /* 0x00007100ff0477ac */ /* 0x000e240008000800 */
[----:B0-----:R-:W-:-:S04]  /*02b0*/  UIADD3 UR4, UPT, UPT, UR4, -0x1, URZ ;  /* 0xffffffff04047890 */ /* 0x001fc8000fffe0ff */
[----:B------:R-:W-:-:S09]  /*02c0*/  UISETP.GE.AND UP0, UPT, UR5, UR4, UPT ;  /* 0x000000040500728c */ /* 0x000fd2000bf06270 */
[----:B------:R-:W-:Y:S05]  /*02d0*/  BRA.U UP0, `(.L_x_1) ;  /* 0x0000000100487547 */ /* 0x000fea000b800000 */
[----:B------:R-:W-:-:S04]  /*02e0*/  IMAD R4, R10, UR5, R10 ;  /* 0x000000050a047c24 */ /* 0x000fc8000f8e020a */
[----:B------:R-:W-:-:S05]  /*02f0*/  IMAD.IADD R5, R4, 0x1, R9 ;  /* 0x0000000104057824 */ /* 0x000fca00078e0209 */
        /* <DEDUP_REMOVED lines=16> */
.L_x_1:
[----:B------:R-:W-:Y:S01]  /*0400*/  BAR.SYNC.DEFER_BLOCKING 0x0 ;  /* 0x0000000000007b1d */ /* 0x000fe20000010000 */
[----:B------:R-:W-:-:S05]  /*0410*/  ISETP.NE.AND P0, PT, R0, 0x2, PT ;  /* 0x000000020000780c */ /* 0x000fca0003f05270 */
[----:B------:R-:W-:Y:S08]  /*0420*/  BSSY.RECONVERGENT B0, `(.L_x_2) ;  /* 0x0000006000007945 */ /* 0x000ff00003800200 */
[----:B------:R-:W-:Y:S05]  /*0430*/  @!P0 BRA `(.L_x_3) ;  /* 0x0000000000108947 */ /* 0x000fea0003800000 */
[----:B------:R-:W-:Y:S01]  /*0440*/  ISETP.NE.AND P0, PT, R0, 0x3, PT ;  /* 0x000000030000780c */ /* 0x000fe20003f05270 */
[----:B------:R-:W-:-:S12]  /*0450*/  IMAD.MOV.U32 R0, RZ, RZ, 0x1 ;  /* 0x00000001ff007424 */ /* 0x000fd800078e00ff */
[----:B------:R0:W-:Y:S04]  /*0460*/  @!P0 STG.E.U8 desc[UR6][R2.64+0x1], R0 ;  /* 0x0000010002008986 */ /* 0x0001e8000c101106 */
[----:B------:R0:W-:Y:S02]  /*0470*/  @P0 STG.E.U8 desc[UR6][R2.64+0x1], RZ ;  /* 0x000001ff02000986 */ /* 0x0001e4000c101106 */
.L_x_3:
[----:B------:R-:W-:Y:S05]  /*0480*/  BSYNC.RECONVERGENT B0 ;  /* 0x0000000000007941 */ /* 0x000fea0003800200 */
.L_x_2:
[----:B------:R-:W-:Y:S06]  /*0490*/  BAR.SYNC.DEFER_BLOCKING 0x0 ;  /* 0x0000000000007b1d */ /* 0x000fec0000010000 */
[----:B------:R-:W-:Y:S05]  /*04a0*/  EXIT ;  /* 0x000000000000794d */ /* 0x000fea0003800000 */
.L_x_4:
[----:B------:R-:W-:-:S00]  /*04b0*/  BRA `(.L_x_4) ;  /* 0xfffffffc00fc7947 */ /* 0x000fc0000383ffff */
[----:B------:R-:W-:-:S00]  /*04c0*/  NOP ;  /* 0x0000000000007918 */ /* 0x000fc00000000000 */
        /* <DEDUP_REMOVED lines=11> */
.L_x_5:


//--------------------- .nv.shared.reserved.0     --------------------------
	.section	.nv.shared.reserved.0,"aw",@nobits
	.weak		__nv_reservedSMEM_offset_0_alias
	.size		__nv_reservedSMEM_offset_0_alias, 0, 64
	.other		__nv_reservedSMEM_offset_0_alias,@"STO_CUDA_RESERVED_SHARED STV_DEFAULT"
__nv_reservedSMEM_offset_0_alias:
	.zero		0
	.zero		64


//--------------------- .nv.constant0._Z16computeNextStatePcii --------------------------
	.section	.nv.constant0._Z16computeNextStatePcii,"a",@progbits
	.sectionflags	@""
	.align	4
.nv.constant0._Z16computeNextStatePcii:
	.zero		912


//--------------------- SYMBOLS --------------------------

	.type		.nv.reservedSmem.offset0,@object
	.size		.nv.reservedSmem.offset0,0x4
